//
// Generated by NVIDIA NVVM Compiler
//
// Compiler Build ID: CL-36424714
// Cuda compilation tools, release 13.0, V13.0.88
// Based on NVVM 20.0.0
//

.version 9.0
.target sm_100
.address_size 64

	// .globl	_Z10testKernelPfS_S_ii

.visible .entry _Z10testKernelPfS_S_ii(
	.param .u64 .ptr .align 1 _Z10testKernelPfS_S_ii_param_0,
	.param .u64 .ptr .align 1 _Z10testKernelPfS_S_ii_param_1,
	.param .u64 .ptr .align 1 _Z10testKernelPfS_S_ii_param_2,
	.param .u32 _Z10testKernelPfS_S_ii_param_3,
	.param .u32 _Z10testKernelPfS_S_ii_param_4
)
{
	.reg .pred 	%p<4>;
	.reg .b32 	%r<14>;
	.reg .b32 	%f<4>;
	.reg .b64 	%rd<11>;

	ld.param.u64 	%rd1, [_Z10testKernelPfS_S_ii_param_0];
	ld.param.u64 	%rd2, [_Z10testKernelPfS_S_ii_param_1];
	ld.param.u64 	%rd3, [_Z10testKernelPfS_S_ii_param_2];
	ld.param.u32 	%r2, [_Z10testKernelPfS_S_ii_param_3];
	ld.param.u32 	%r3, [_Z10testKernelPfS_S_ii_param_4];
	mov.u32 	%r5, %tid.x;
	mov.u32 	%r6, %ctaid.x;
	mov.u32 	%r7, %ntid.x;
	mad.lo.s32 	%r8, %r6, %r7, %r5;
	mov.u32 	%r9, %tid.y;
	mov.u32 	%r10, %ctaid.y;
	mov.u32 	%r11, %ntid.y;
	mad.lo.s32 	%r12, %r10, %r11, %r9;
	mad.lo.s32 	%r1, %r2, %r12, %r8;
	setp.ge.u32 	%p1, %r8, %r2;
	setp.ge.u32 	%p2, %r12, %r3;
	or.pred  	%p3, %p1, %p2;
	@%p3 bra 	$L__BB0_2;
	cvta.to.global.u64 	%rd4, %rd1;
	cvta.to.global.u64 	%rd5, %rd2;
	cvta.to.global.u64 	%rd6, %rd3;
	mul.wide.u32 	%rd7, %r1, 4;
	add.s64 	%rd8, %rd4, %rd7;
	ld.global.f32 	%f1, [%rd8];
	add.s64 	%rd9, %rd5, %rd7;
	ld.global.f32 	%f2, [%rd9];
	add.f32 	%f3, %f1, %f2;
	add.s64 	%rd10, %rd6, %rd7;
	st.global.f32 	[%rd10], %f3;
$L__BB0_2:
	ret;

}


// ===== COMPILED SASS (sm_100) =====

	.target	sm_100

	.elftype	@"ET_EXEC"


//--------------------- .note.nv.tkinfo           --------------------------
	.section	.note.nv.tkinfo,"",@"SHT_NOTE"
	.sectionflags	@"SHF_NOTE_NV_TKINFO"
	.tkinfo
        /*0018*/ 	.word	0x00000002
        /*0030*/ 	.string	""
        /*0030*/ 	.string	"ptxas"
        /*0030*/ 	.string	"Cuda compilation tools, release 13.0, V13.0.88"
        /*0030*/ 	.string	"Build cuda_13.0.r13.0/compiler.36424714_0"
        /*0030*/ 	.string	"-arch sm_100 -m 64 "



//--------------------- .note.nv.cuinfo           --------------------------
	.section	.note.nv.cuinfo,"",@"SHT_NOTE"
	.sectionflags	@"SHF_NOTE_NV_CUINFO"
        /*0018*/ 	.short	0x0002
        /*001a*/ 	.short	0x0064
        /*001c*/ 	.short	0x0082
	.zero		2


//--------------------- .nv.info                  --------------------------
	.section	.nv.info,"",@"SHT_CUDA_INFO"
	.align	4


	//----- nvinfo : EIATTR_REGCOUNT
	.align		4
        /*0000*/ 	.byte	0x04, 0x2f
        /*0002*/ 	.short	(.L_1 - .L_0)
	.align		4
.L_0:
        /*0004*/ 	.word	index@(_Z10testKernelPfS_S_ii)
        /*0008*/ 	.word	0x0000000c


	//----- nvinfo : EIATTR_FRAME_SIZE
	.align		4
.L_1:
        /*000c*/ 	.byte	0x04, 0x11
        /*000e*/ 	.short	(.L_3 - .L_2)
	.align		4
.L_2:
        /*0010*/ 	.word	index@(_Z10testKernelPfS_S_ii)
        /*0014*/ 	.word	0x00000000


	//----- nvinfo : EIATTR_MIN_STACK_SIZE
	.align		4
.L_3:
        /*0018*/ 	.byte	0x04, 0x12
        /*001a*/ 	.short	(.L_5 - .L_4)
	.align		4
.L_4:
        /*001c*/ 	.word	index@(_Z10testKernelPfS_S_ii)
        /*0020*/ 	.word	0x00000000
.L_5:


//--------------------- .nv.compat                --------------------------
	.section	.nv.compat,"",@"SHT_CUDA_COMPAT_INFO"
	.align	4
        /*0000*/ 	.byte	0x02, 0x09, 0x00, 0x00, 0x02, 0x02, 0x01, 0x00, 0x02, 0x05, 0x05, 0x00, 0x03, 0x07, 0x01, 0x01
        /*0010*/ 	.byte	0x02, 0x03, 0x00, 0x00, 0x02, 0x06, 0x01, 0x00, 0x04, 0x0b, 0x08, 0x00, 0x09, 0x00, 0x00, 0x00
        /*0020*/ 	.byte	0x00, 0x00, 0x00, 0x00


//--------------------- .nv.info._Z10testKernelPfS_S_ii --------------------------
	.section	.nv.info._Z10testKernelPfS_S_ii,"",@"SHT_CUDA_INFO"
	.sectionflags	@""
	.align	4


	//----- nvinfo : EIATTR_CUDA_API_VERSION
	.align		4
        /*0000*/ 	.byte	0x04, 0x37
        /*0002*/ 	.short	(.L_7 - .L_6)
.L_6:
        /*0004*/ 	.word	0x00000082


	//----- nvinfo : EIATTR_KPARAM_INFO
	.align		4
.L_7:
        /*0008*/ 	.byte	0x04, 0x17
        /*000a*/ 	.short	(.L_9 - .L_8)
.L_8:
        /*000c*/ 	.word	0x00000000
        /*0010*/ 	.short	0x0004
        /*0012*/ 	.short	0x001c
        /*0014*/ 	.byte	0x00, 0xf0, 0x11, 0x00


	//----- nvinfo : EIATTR_KPARAM_INFO
	.align		4
.L_9:
        /*0018*/ 	.byte	0x04, 0x17
        /*001a*/ 	.short	(.L_11 - .L_10)
.L_10:
        /*001c*/ 	.word	0x00000000
        /*0020*/ 	.short	0x0003
        /*0022*/ 	.short	0x0018
        /*0024*/ 	.byte	0x00, 0xf0, 0x11, 0x00


	//----- nvinfo : EIATTR_KPARAM_INFO
	.align		4
.L_11:
        /*0028*/ 	.byte	0x04, 0x17
        /*002a*/ 	.short	(.L_13 - .L_12)
.L_12:
        /*002c*/ 	.word	0x00000000
        /*0030*/ 	.short	0x0002
        /*0032*/ 	.short	0x0010
        /*0034*/ 	.byte	0x00, 0xf5, 0x21, 0x00


	//----- nvinfo : EIATTR_KPARAM_INFO
	.align		4
.L_13:
        /*0038*/ 	.byte	0x04, 0x17
        /*003a*/ 	.short	(.L_15 - .L_14)
.L_14:
        /*003c*/ 	.word	0x00000000
        /*0040*/ 	.short	0x0001
        /*0042*/ 	.short	0x0008
        /*0044*/ 	.byte	0x00, 0xf5, 0x21, 0x00


	//----- nvinfo : EIATTR_KPARAM_INFO
	.align		4
.L_15:
        /*0048*/ 	.byte	0x04, 0x17
        /*004a*/ 	.short	(.L_17 - .L_16)
.L_16:
        /*004c*/ 	.word	0x00000000
        /*0050*/ 	.short	0x0000
        /*0052*/ 	.short	0x0000
        /*0054*/ 	.byte	0x00, 0xf5, 0x21, 0x00


	//----- nvinfo : EIATTR_SPARSE_MMA_MASK
	.align		4
.L_17:
        /*0058*/ 	.byte	0x03, 0x50
        /*005a*/ 	.short	0x0000


	//----- nvinfo : EIATTR_MAXREG_COUNT
	.align		4
        /*005c*/ 	.byte	0x03, 0x1b
        /*005e*/ 	.short	0x00ff


	//----- nvinfo : EIATTR_MERCURY_ISA_VERSION
	.align		4
        /*0060*/ 	.byte	0x03, 0x5f
        /*0062*/ 	.short	0x0101


	//----- nvinfo : EIATTR_VRC_CTA_INIT_COUNT
	.align		4
        /*0064*/ 	.byte	0x02, 0x4a
	.zero		1
	.zero		1


	//----- nvinfo : EIATTR_EXIT_INSTR_OFFSETS
	.align		4
        /*0068*/ 	.byte	0x04, 0x1c
        /*006a*/ 	.short	(.L_19 - .L_18)


	//   ....[0]....
.L_18:
        /*006c*/ 	.word	0x000000d0


	//   ....[1]....
        /*0070*/ 	.word	0x00000190


	//----- nvinfo : EIATTR_CBANK_PARAM_SIZE
	.align		4
.L_19:
        /*0074*/ 	.byte	0x03, 0x19
        /*0076*/ 	.short	0x0020


	//----- nvinfo : EIATTR_PARAM_CBANK
	.align		4
        /*0078*/ 	.byte	0x04, 0x0a
        /*007a*/ 	.short	(.L_21 - .L_20)
	.align		4
.L_20:
        /*007c*/ 	.word	index@(.nv.constant0._Z10testKernelPfS_S_ii)
        /*0080*/ 	.short	0x0380
        /*0082*/ 	.short	0x0020


	//----- nvinfo : EIATTR_SW_WAR
	.align		4
.L_21:
        /*0084*/ 	.byte	0x04, 0x36
        /*0086*/ 	.short	(.L_23 - .L_22)
.L_22:
        /*0088*/ 	.word	0x00000008
.L_23:


//--------------------- .nv.callgraph             --------------------------
	.section	.nv.callgraph,"",@"SHT_CUDA_CALLGRAPH"
	.align	4
	.sectionentsize	8
	.align		4
        /*0000*/ 	.word	0x00000000
	.align		4
        /*0004*/ 	.word	0xffffffff
	.align		4
        /*0008*/ 	.word	0x00000000
	.align		4
        /*000c*/ 	.word	0xfffffffe
	.align		4
        /*0010*/ 	.word	0x00000000
	.align		4
        /*0014*/ 	.word	0xfffffffd
	.align		4
        /*0018*/ 	.word	0x00000000
	.align		4
        /*001c*/ 	.word	0xfffffffc


//--------------------- .text._Z10testKernelPfS_S_ii --------------------------
	.section	.text._Z10testKernelPfS_S_ii,"ax",@progbits
	.align	128
        .global         _Z10testKernelPfS_S_ii
        .type           _Z10testKernelPfS_S_ii,@function
        .size           _Z10testKernelPfS_S_ii,(.L_x_1 - _Z10testKernelPfS_S_ii)
        .other          _Z10testKernelPfS_S_ii,@"STO_CUDA_ENTRY STV_DEFAULT"
_Z10testKernelPfS_S_ii:
.text._Z10testKernelPfS_S_ii:
[----:B------:R-:W-:Y:S01]  /*0000*/  LDC R1, c[0x0][0x37c] ;  /* 0x0000df00ff017b82 */ /* 0x000fe20000000800 */
[----:B------:R-:W0:Y:S07]  /*0010*/  S2R R3, SR_TID.Y ;  /* 0x0000000000037919 */ /* 0x000e2e0000002200 */
[----:B------:R-:W1:Y:S01]  /*0020*/  LDC R5, c[0x0][0x360] ;  /* 0x0000d800ff057b82 */ /* 0x000e620000000800 */
[----:B------:R-:W2:Y:S01]  /*0030*/  LDCU.64 UR6, c[0x0][0x398] ;  /* 0x00007300ff0677ac */ /* 0x000ea20008000a00 */
[----:B------:R-:W1:Y:S06]  /*0040*/  S2R R0, SR_TID.X ;  /* 0x0000000000007919 */ /* 0x000e6c0000002100 */
[----:B------:R-:W0:Y:S08]  /*0050*/  S2UR UR5, SR_CTAID.Y ;  /* 0x00000000000579c3 */ /* 0x000e300000002600 */
[----:B------:R-:W0:Y:S08]  /*0060*/  LDC R2, c[0x0][0x364] ;  /* 0x0000d900ff027b82 */ /* 0x000e300000000800 */
[----:B------:R-:W1:Y:S01]  /*0070*/  S2UR UR4, SR_CTAID.X ;  /* 0x00000000000479c3 */ /* 0x000e620000002500 */
[----:B0-----:R-:W-:-:S05]  /*0080*/  IMAD R3, R2, UR5, R3 ;  /* 0x0000000502037c24 */ /* 0x001fca000f8e0203 */
[----:B--2---:R-:W-:Y:S01]  /*0090*/  ISETP.GE.U32.AND P0, PT, R3, UR7, PT ;  /* 0x0000000703007c0c */ /* 0x004fe2000bf06070 */
[----:B-1----:R-:W-:-:S04]  /*00a0*/  IMAD R0, R5, UR4, R0 ;  /* 0x0000000405007c24 */ /* 0x002fc8000f8e0200 */
[----:B------:R-:W-:Y:S01]  /*00b0*/  IMAD R9, R3, UR6, R0 ;  /* 0x0000000603097c24 */ /* 0x000fe2000f8e0200 */
[----:B------:R-:W-:-:S13]  /*00c0*/  ISETP.GE.U32.OR P0, PT, R0, UR6, P0 ;  /* 0x0000000600007c0c */ /* 0x000fda0008706470 */
[----:B------:R-:W-:Y:S05]  /*00d0*/  @P0 EXIT ;  /* 0x000000000000094d */ /* 0x000fea0003800000 */
[----:B------:R-:W0:Y:S01]  /*00e0*/  LDC.64 R2, c[0x0][0x380] ;  /* 0x0000e000ff027b82 */ /* 0x000e220000000a00 */
[----:B------:R-:W1:Y:S07]  /*00f0*/  LDCU.64 UR4, c[0x0][0x358] ;  /* 0x00006b00ff0477ac */ /* 0x000e6e0008000a00 */
[----:B------:R-:W2:Y:S08]  /*0100*/  LDC.64 R4, c[0x0][0x388] ;  /* 0x0000e200ff047b82 */ /* 0x000eb00000000a00 */
[----:B------:R-:W3:Y:S01]  /*0110*/  LDC.64 R6, c[0x0][0x390] ;  /* 0x0000e400ff067b82 */ /* 0x000ee20000000a00 */
[----:B0-----:R-:W-:-:S06]  /*0120*/  IMAD.WIDE.U32 R2, R9, 0x4, R2 ;  /* 0x0000000409027825 */ /* 0x001fcc00078e0002 */
[----:B-1----:R-:W4:Y:S01]  /*0130*/  LDG.E R2, desc[UR4][R2.64] ;  /* 0x0000000402027981 */ /* 0x002f22000c1e1900 */
[----:B--2---:R-:W-:-:S06]  /*0140*/  IMAD.WIDE.U32 R4, R9, 0x4, R4 ;  /* 0x0000000409047825 */ /* 0x004fcc00078e0004 */
[----:B------:R-:W4:Y:S01]  /*0150*/  LDG.E R5, desc[UR4][R4.64] ;  /* 0x0000000404057981 */ /* 0x000f22000c1e1900 */
[----:B---3--:R-:W-:-:S04]  /*0160*/  IMAD.WIDE.U32 R6, R9, 0x4, R6 ;  /* 0x0000000409067825 */ /* 0x008fc800078e0006 */
[----:B----4-:R-:W-:-:S05]  /*0170*/  FADD R9, R2, R5 ;  /* 0x0000000502097221 */ /* 0x010fca0000000000 */
[----:B------:R-:W-:Y:S01]  /*0180*/  STG.E desc[UR4][R6.64], R9 ;  /* 0x0000000906007986 */ /* 0x000fe2000c101904 */
[----:B------:R-:W-:Y:S05]  /*0190*/  EXIT ;  /* 0x000000000000794d */ /* 0x000fea0003800000 */
.L_x_0:
[----:B------:R-:W-:-:S00]  /*01a0*/  BRA `(.L_x_0) ;  /* 0xfffffffc00fc7947 */ /* 0x000fc0000383ffff */
[----:B------:R-:W-:-:S00]  /*01b0*/  NOP ;  /* 0x0000000000007918 */ /* 0x000fc00000000000 */
        /* <DEDUP_REMOVED lines=12> */
.L_x_1:


//--------------------- .nv.shared.reserved.0     --------------------------
	.section	.nv.shared.reserved.0,"aw",@nobits
	.weak		__nv_reservedSMEM_offset_0_alias
	.size		__nv_reservedSMEM_offset_0_alias, 0, 64
	.other		__nv_reservedSMEM_offset_0_alias,@"STO_CUDA_RESERVED_SHARED STV_DEFAULT"
__nv_reservedSMEM_offset_0_alias:
	.zero		0
	.zero		64


//--------------------- .nv.constant0._Z10testKernelPfS_S_ii --------------------------
	.section	.nv.constant0._Z10testKernelPfS_S_ii,"a",@progbits
	.sectionflags	@""
	.align	4
.nv.constant0._Z10testKernelPfS_S_ii:
	.zero		928


//--------------------- SYMBOLS --------------------------

	.type		.nv.reservedSmem.offset0,@object
	.size		.nv.reservedSmem.offset0,0x4
